//
// Generated by NVIDIA NVVM Compiler
//
// Compiler Build ID: CL-36424714
// Cuda compilation tools, release 13.0, V13.0.88
// Based on NVVM 20.0.0
//

.version 9.0
.target sm_100
.address_size 64

	// .globl	_Z15test_shared_valv
.extern .func  (.param .b32 func_retval0) vprintf
(
	.param .b64 vprintf_param_0,
	.param .b64 vprintf_param_1
)
;
// _ZZ15test_shared_valvE10shared_val has been demoted
.global .align 1 .b8 $str[7] = {115, 104, 97, 114, 101, 100};
.global .align 1 .b8 $str$2[40] = {98, 108, 111, 99, 107, 105, 100, 58, 32, 37, 100, 44, 32, 116, 105, 100, 58, 32, 37, 100, 44, 32, 115, 104, 97, 114, 101, 100, 95, 118, 97, 108, 32, 105, 115, 32, 37, 115, 10};
.global .align 1 .b8 $str$3[39] = {98, 108, 111, 99, 107, 105, 100, 58, 32, 37, 100, 44, 32, 116, 105, 100, 58, 32, 37, 100, 44, 32, 115, 104, 97, 114, 101, 100, 95, 118, 97, 108, 49, 58, 32, 37, 100, 10};
.global .align 1 .b8 $str$4[39] = {98, 108, 111, 99, 107, 105, 100, 58, 32, 37, 100, 44, 32, 116, 105, 100, 58, 32, 37, 100, 44, 32, 115, 104, 97, 114, 101, 100, 95, 118, 97, 108, 50, 58, 32, 37, 100, 10};
.global .align 1 .b8 $str$5[38] = {98, 108, 111, 99, 107, 105, 100, 58, 32, 37, 100, 44, 32, 116, 105, 100, 58, 32, 37, 100, 44, 32, 115, 104, 97, 114, 101, 100, 95, 118, 97, 108, 58, 32, 37, 100, 10};
.extern .shared .align 16 .b8 shared_val[];
.global .align 1 .b8 $str$6[32] = {101, 120, 116, 101, 114, 110, 32, 116, 105, 100, 58, 32, 37, 100, 44, 32, 115, 104, 97, 114, 101, 100, 95, 118, 97, 108, 58, 32, 37, 100, 10};

.visible .entry _Z15test_shared_valv()
{
	.local .align 16 .b8 	__local_depot0[16];
	.reg .b64 	%SP;
	.reg .b64 	%SPL;
	.reg .pred 	%p<2>;
	.reg .b32 	%r<17>;
	.reg .b64 	%rd<13>;
	// demoted variable
	.shared .align 4 .b8 _ZZ15test_shared_valvE10shared_val[40];
	mov.u64 	%SPL, __local_depot0;
	cvta.local.u64 	%SP, %SPL;
	mov.u32 	%r1, %ctaid.x;
	mov.u32 	%r3, %ntid.x;
	mov.u32 	%r4, %tid.x;
	mad.lo.s32 	%r2, %r1, %r3, %r4;
	setp.ne.s32 	%p1, %r2, 0;
	@%p1 bra 	$L__BB0_2;
	mov.b32 	%r5, 30;
	st.shared.u32 	[_ZZ15test_shared_valvE10shared_val], %r5;
$L__BB0_2:
	add.u64 	%rd1, %SP, 0;
	add.u64 	%rd2, %SPL, 0;
	bar.sync 	0;
	st.local.v2.u32 	[%rd2], {%r1, %r2};
	mov.u64 	%rd3, $str;
	cvta.global.u64 	%rd4, %rd3;
	st.local.u64 	[%rd2+8], %rd4;
	mov.u64 	%rd5, $str$2;
	cvta.global.u64 	%rd6, %rd5;
	{ // callseq 0, 0
	.param .b64 param0;
	st.param.b64 	[param0], %rd6;
	.param .b64 param1;
	st.param.b64 	[param1], %rd1;
	.param .b32 retval0;
	call.uni (retval0), 
	vprintf, 
	(
	param0, 
	param1
	);
	ld.param.b32 	%r6, [retval0];
	} // callseq 0
	st.local.v2.u32 	[%rd2], {%r1, %r2};
	mov.b32 	%r8, 10;
	st.local.u32 	[%rd2+8], %r8;
	mov.u64 	%rd7, $str$3;
	cvta.global.u64 	%rd8, %rd7;
	{ // callseq 1, 0
	.param .b64 param0;
	st.param.b64 	[param0], %rd8;
	.param .b64 param1;
	st.param.b64 	[param1], %rd1;
	.param .b32 retval0;
	call.uni (retval0), 
	vprintf, 
	(
	param0, 
	param1
	);
	ld.param.b32 	%r9, [retval0];
	} // callseq 1
	st.local.v2.u32 	[%rd2], {%r1, %r2};
	mov.b32 	%r11, 20;
	st.local.u32 	[%rd2+8], %r11;
	mov.u64 	%rd9, $str$4;
	cvta.global.u64 	%rd10, %rd9;
	{ // callseq 2, 0
	.param .b64 param0;
	st.param.b64 	[param0], %rd10;
	.param .b64 param1;
	st.param.b64 	[param1], %rd1;
	.param .b32 retval0;
	call.uni (retval0), 
	vprintf, 
	(
	param0, 
	param1
	);
	ld.param.b32 	%r12, [retval0];
	} // callseq 2
	ld.shared.u32 	%r14, [_ZZ15test_shared_valvE10shared_val];
	st.local.v2.u32 	[%rd2], {%r1, %r2};
	st.local.u32 	[%rd2+8], %r14;
	mov.u64 	%rd11, $str$5;
	cvta.global.u64 	%rd12, %rd11;
	{ // callseq 3, 0
	.param .b64 param0;
	st.param.b64 	[param0], %rd12;
	.param .b64 param1;
	st.param.b64 	[param1], %rd1;
	.param .b32 retval0;
	call.uni (retval0), 
	vprintf, 
	(
	param0, 
	param1
	);
	ld.param.b32 	%r15, [retval0];
	} // callseq 3
	ret;

}
	// .globl	_Z16test_shared_val1v
.visible .entry _Z16test_shared_val1v()
{
	.local .align 8 .b8 	__local_depot1[8];
	.reg .b64 	%SP;
	.reg .b64 	%SPL;
	.reg .pred 	%p<2>;
	.reg .b32 	%r<6>;
	.reg .b64 	%rd<5>;

	mov.u64 	%SPL, __local_depot1;
	cvta.local.u64 	%SP, %SPL;
	mov.u32 	%r1, %tid.x;
	setp.ne.s32 	%p1, %r1, 0;
	@%p1 bra 	$L__BB1_2;
	mov.b32 	%r2, 30;
	st.shared.u32 	[shared_val], %r2;
$L__BB1_2:
	add.u64 	%rd1, %SP, 0;
	add.u64 	%rd2, %SPL, 0;
	bar.sync 	0;
	ld.shared.u32 	%r3, [shared_val];
	st.local.v2.u32 	[%rd2], {%r1, %r3};
	mov.u64 	%rd3, $str$6;
	cvta.global.u64 	%rd4, %rd3;
	{ // callseq 4, 0
	.param .b64 param0;
	st.param.b64 	[param0], %rd4;
	.param .b64 param1;
	st.param.b64 	[param1], %rd1;
	.param .b32 retval0;
	call.uni (retval0), 
	vprintf, 
	(
	param0, 
	param1
	);
	ld.param.b32 	%r4, [retval0];
	} // callseq 4
	ret;

}


// ===== COMPILED SASS (sm_100) =====

	.target	sm_100

	.elftype	@"ET_EXEC"


//--------------------- .note.nv.tkinfo           --------------------------
	.section	.note.nv.tkinfo,"",@"SHT_NOTE"
	.sectionflags	@"SHF_NOTE_NV_TKINFO"
	.tkinfo
        /*0018*/ 	.word	0x00000002
        /*0030*/ 	.string	""
        /*0030*/ 	.string	"ptxas"
        /*0030*/ 	.string	"Cuda compilation tools, release 13.0, V13.0.88"
        /*0030*/ 	.string	"Build cuda_13.0.r13.0/compiler.36424714_0"
        /*0030*/ 	.string	"-arch sm_100 -m 64 "



//--------------------- .note.nv.cuinfo           --------------------------
	.section	.note.nv.cuinfo,"",@"SHT_NOTE"
	.sectionflags	@"SHF_NOTE_NV_CUINFO"
        /*0018*/ 	.short	0x0002
        /*001a*/ 	.short	0x0064
        /*001c*/ 	.short	0x0082
	.zero		2


//--------------------- .nv.info                  --------------------------
	.section	.nv.info,"",@"SHT_CUDA_INFO"
	.align	4


	//----- nvinfo : EIATTR_REGCOUNT
	.align		4
        /*0000*/ 	.byte	0x04, 0x2f
        /*0002*/ 	.short	(.L_7 - .L_6)
	.align		4
.L_6:
        /*0004*/ 	.word	index@(_Z15test_shared_valv)
        /*0008*/ 	.word	0x00000018


	//----- nvinfo : EIATTR_FRAME_SIZE
	.align		4
.L_7:
        /*000c*/ 	.byte	0x04, 0x11
        /*000e*/ 	.short	(.L_9 - .L_8)
	.align		4
.L_8:
        /*0010*/ 	.word	index@(_Z15test_shared_valv)
        /*0014*/ 	.word	0x00000010


	//----- nvinfo : EIATTR_REGCOUNT
	.align		4
.L_9:
        /*0018*/ 	.byte	0x04, 0x2f
        /*001a*/ 	.short	(.L_11 - .L_10)
	.align		4
.L_10:
        /*001c*/ 	.word	index@(_Z16test_shared_val1v)
        /*0020*/ 	.word	0x00000018


	//----- nvinfo : EIATTR_FRAME_SIZE
	.align		4
.L_11:
        /*0024*/ 	.byte	0x04, 0x11
        /*0026*/ 	.short	(.L_13 - .L_12)
	.align		4
.L_12:
        /*0028*/ 	.word	index@(_Z16test_shared_val1v)
        /*002c*/ 	.word	0x00000008


	//----- nvinfo : EIATTR_MIN_STACK_SIZE
	.align		4
.L_13:
        /*0030*/ 	.byte	0x04, 0x12
        /*0032*/ 	.short	(.L_15 - .L_14)
	.align		4
.L_14:
        /*0034*/ 	.word	index@(_Z16test_shared_val1v)
        /*0038*/ 	.word	0x00000008


	//----- nvinfo : EIATTR_MIN_STACK_SIZE
	.align		4
.L_15:
        /*003c*/ 	.byte	0x04, 0x12
        /*003e*/ 	.short	(.L_17 - .L_16)
	.align		4
.L_16:
        /*0040*/ 	.word	index@(_Z15test_shared_valv)
        /*0044*/ 	.word	0x00000010
.L_17:


//--------------------- .nv.compat                --------------------------
	.section	.nv.compat,"",@"SHT_CUDA_COMPAT_INFO"
	.align	4
        /*0000*/ 	.byte	0x02, 0x09, 0x00, 0x00, 0x02, 0x02, 0x01, 0x00, 0x02, 0x05, 0x05, 0x00, 0x03, 0x07, 0x01, 0x01
        /*0010*/ 	.byte	0x02, 0x03, 0x00, 0x00, 0x02, 0x06, 0x01, 0x00, 0x04, 0x0b, 0x08, 0x00, 0x09, 0x00, 0x00, 0x00
        /*0020*/ 	.byte	0x00, 0x00, 0x00, 0x00


//--------------------- .nv.info._Z16test_shared_val1v --------------------------
	.section	.nv.info._Z16test_shared_val1v,"",@"SHT_CUDA_INFO"
	.sectionflags	@""
	.align	4


	//----- nvinfo : EIATTR_CUDA_API_VERSION
	.align		4
        /*0000*/ 	.byte	0x04, 0x37
        /*0002*/ 	.short	(.L_19 - .L_18)
.L_18:
        /*0004*/ 	.word	0x00000082


	//----- nvinfo : EIATTR_SPARSE_MMA_MASK
	.align		4
.L_19:
        /*0008*/ 	.byte	0x03, 0x50
        /*000a*/ 	.short	0x0000


	//----- nvinfo : EIATTR_MAXREG_COUNT
	.align		4
        /*000c*/ 	.byte	0x03, 0x1b
        /*000e*/ 	.short	0x00ff


	//----- nvinfo : EIATTR_NUM_BARRIERS
	.align		4
        /*0010*/ 	.byte	0x02, 0x4c
        /*0012*/ 	.byte	0x01
	.zero		1


	//----- nvinfo : EIATTR_EXTERNS
	.align		4
        /*0014*/ 	.byte	0x04, 0x0f
        /*0016*/ 	.short	(.L_21 - .L_20)


	//   ....[0]....
	.align		4
.L_20:
        /*0018*/ 	.word	index@(vprintf)


	//----- nvinfo : EIATTR_MERCURY_ISA_VERSION
	.align		4
.L_21:
        /*001c*/ 	.byte	0x03, 0x5f
        /*001e*/ 	.short	0x0101


	//----- nvinfo : EIATTR_VRC_CTA_INIT_COUNT
	.align		4
        /*0020*/ 	.byte	0x02, 0x4a
	.zero		1
	.zero		1


	//----- nvinfo : EIATTR_SYSCALL_OFFSETS
	.align		4
        /*0024*/ 	.byte	0x04, 0x46
        /*0026*/ 	.short	(.L_23 - .L_22)


	//   ....[0]....
.L_22:
        /*0028*/ 	.word	0x00000160


	//----- nvinfo : EIATTR_EXIT_INSTR_OFFSETS
	.align		4
.L_23:
        /*002c*/ 	.byte	0x04, 0x1c
        /*002e*/ 	.short	(.L_25 - .L_24)


	//   ....[0]....
.L_24:
        /*0030*/ 	.word	0x00000170


	//----- nvinfo : EIATTR_SW_WAR
	.align		4
.L_25:
        /*0034*/ 	.byte	0x04, 0x36
        /*0036*/ 	.short	(.L_27 - .L_26)
.L_26:
        /*0038*/ 	.word	0x00000008
.L_27:


//--------------------- .nv.info._Z15test_shared_valv --------------------------
	.section	.nv.info._Z15test_shared_valv,"",@"SHT_CUDA_INFO"
	.sectionflags	@""
	.align	4


	//----- nvinfo : EIATTR_CUDA_API_VERSION
	.align		4
        /*0000*/ 	.byte	0x04, 0x37
        /*0002*/ 	.short	(.L_29 - .L_28)
.L_28:
        /*0004*/ 	.word	0x00000082


	//----- nvinfo : EIATTR_SPARSE_MMA_MASK
	.align		4
.L_29:
        /*0008*/ 	.byte	0x03, 0x50
        /*000a*/ 	.short	0x0000


	//----- nvinfo : EIATTR_MAXREG_COUNT
	.align		4
        /*000c*/ 	.byte	0x03, 0x1b
        /*000e*/ 	.short	0x00ff


	//----- nvinfo : EIATTR_NUM_BARRIERS
	.align		4
        /*0010*/ 	.byte	0x02, 0x4c
        /*0012*/ 	.byte	0x01
	.zero		1


	//----- nvinfo : EIATTR_EXTERNS
	.align		4
        /*0014*/ 	.byte	0x04, 0x0f
        /*0016*/ 	.short	(.L_31 - .L_30)


	//   ....[0]....
	.align		4
.L_30:
        /*0018*/ 	.word	index@(vprintf)


	//----- nvinfo : EIATTR_MERCURY_ISA_VERSION
	.align		4
.L_31:
        /*001c*/ 	.byte	0x03, 0x5f
        /*001e*/ 	.short	0x0101


	//----- nvinfo : EIATTR_VRC_CTA_INIT_COUNT
	.align		4
        /*0020*/ 	.byte	0x02, 0x4a
	.zero		1
	.zero		1


	//----- nvinfo : EIATTR_SYSCALL_OFFSETS
	.align		4
        /*0024*/ 	.byte	0x04, 0x46
        /*0026*/ 	.short	(.L_33 - .L_32)


	//   ....[0]....
.L_32:
        /*0028*/ 	.word	0x000001c0


	//   ....[1]....
        /*002c*/ 	.word	0x00000270


	//   ....[2]....
        /*0030*/ 	.word	0x00000320


	//   ....[3]....
        /*0034*/ 	.word	0x00000400


	//----- nvinfo : EIATTR_EXIT_INSTR_OFFSETS
	.align		4
.L_33:
        /*0038*/ 	.byte	0x04, 0x1c
        /*003a*/ 	.short	(.L_35 - .L_34)


	//   ....[0]....
.L_34:
        /*003c*/ 	.word	0x00000410


	//----- nvinfo : EIATTR_SW_WAR
	.align		4
.L_35:
        /*0040*/ 	.byte	0x04, 0x36
        /*0042*/ 	.short	(.L_37 - .L_36)
.L_36:
        /*0044*/ 	.word	0x00000008
.L_37:


//--------------------- .nv.callgraph             --------------------------
	.section	.nv.callgraph,"",@"SHT_CUDA_CALLGRAPH"
	.align	4
	.sectionentsize	8
	.align		4
        /*0000*/ 	.word	0x00000000
	.align		4
        /*0004*/ 	.word	0xffffffff
	.align		4
        /*0008*/ 	.word	index@(_Z16test_shared_val1v)
	.align		4
        /*000c*/ 	.word	index@(vprintf)
	.align		4
        /*0010*/ 	.word	index@(_Z15test_shared_valv)
	.align		4
        /*0014*/ 	.word	index@(vprintf)
	.align		4
        /*0018*/ 	.word	0x00000000
	.align		4
        /*001c*/ 	.word	0xfffffffe
	.align		4
        /*0020*/ 	.word	0x00000000
	.align		4
        /*0024*/ 	.word	0xfffffffd
	.align		4
        /*0028*/ 	.word	0x00000000
	.align		4
        /*002c*/ 	.word	0xfffffffc


//--------------------- .nv.constant4             --------------------------
	.section	.nv.constant4,"a",@progbits
	.align	8
	.align		8
.nv.constant4:
        /*0000*/ 	.dword	vprintf
	.align		8
        /*0008*/ 	.dword	$str
	.align		8
        /*0010*/ 	.dword	$str$2
	.align		8
        /*0018*/ 	.dword	$str$3
	.align		8
        /*0020*/ 	.dword	$str$4
	.align		8
        /*0028*/ 	.dword	$str$5
	.align		8
        /*0030*/ 	.dword	$str$6


//--------------------- .text._Z16test_shared_val1v --------------------------
	.section	.text._Z16test_shared_val1v,"ax",@progbits
	.align	128
        .global         _Z16test_shared_val1v
        .type           _Z16test_shared_val1v,@function
        .size           _Z16test_shared_val1v,(.L_x_7 - _Z16test_shared_val1v)
        .other          _Z16test_shared_val1v,@"STO_CUDA_ENTRY STV_DEFAULT"
_Z16test_shared_val1v:
.text._Z16test_shared_val1v:
[----:B------:R-:W0:Y:S01]  /*0000*/  LDC R1, c[0x0][0x37c] ;  /* 0x0000df00ff017b82 */ /* 0x000e220000000800 */
[----:B------:R-:W1:Y:S07]  /*0010*/  S2R R8, SR_TID.X ;  /* 0x0000000000087919 */ /* 0x000e6e0000002100 */
[----:B------:R-:W2:Y:S01]  /*0020*/  S2UR UR5, SR_CgaCtaId ;  /* 0x00000000000579c3 */ /* 0x000ea20000008800 */
[----:B------:R-:W-:Y:S01]  /*0030*/  UMOV UR4, 0x400 ;  /* 0x0000040000047882 */ /* 0x000fe20000000000 */
[----:B0-----:R-:W-:Y:S01]  /*0040*/  VIADD R1, R1, 0xfffffff8 ;  /* 0xfffffff801017836 */ /* 0x001fe20000000000 */
[----:B------:R-:W-:Y:S01]  /*0050*/  MOV R0, 0x0 ;  /* 0x0000000000007802 */ /* 0x000fe20000000f00 */
[----:B------:R-:W0:Y:S04]  /*0060*/  LDCU.64 UR6, c[0x4][0x30] ;  /* 0x01000600ff0677ac */ /* 0x000e280008000a00 */
[----:B------:R3:W4:Y:S01]  /*0070*/  LDC.64 R2, c[0x4][R0] ;  /* 0x0100000000027b82 */ /* 0x0007220000000a00 */
[----:B0-----:R-:W-:Y:S01]  /*0080*/  MOV R4, UR6 ;  /* 0x0000000600047c02 */ /* 0x001fe20008000f00 */
[----:B--2---:R-:W-:Y:S01]  /*0090*/  ULEA UR4, UR5, UR4, 0x18 ;  /* 0x0000000405047291 */ /* 0x004fe2000f8ec0ff */
[----:B------:R-:W0:Y:S01]  /*00a0*/  LDCU UR5, c[0x0][0x2fc] ;  /* 0x00005f80ff0577ac */ /* 0x000e220008000800 */
[----:B-1----:R-:W-:-:S13]  /*00b0*/  ISETP.NE.AND P0, PT, R8, RZ, PT ;  /* 0x000000ff0800720c */ /* 0x002fda0003f05270 */
[----:B------:R-:W-:-:S05]  /*00c0*/  @!P0 IMAD.MOV.U32 R5, RZ, RZ, 0x1e ;  /* 0x0000001eff058424 */ /* 0x000fca00078e00ff */
[----:B------:R1:W-:Y:S01]  /*00d0*/  @!P0 STS [UR4], R5 ;  /* 0x00000005ff008988 */ /* 0x0003e20008000804 */
[----:B------:R-:W-:Y:S01]  /*00e0*/  BAR.SYNC.DEFER_BLOCKING 0x0 ;  /* 0x0000000000007b1d */ /* 0x000fe20000010000 */
[----:B-1----:R-:W-:-:S05]  /*00f0*/  IMAD.U32 R5, RZ, RZ, UR7 ;  /* 0x00000007ff057e24 */ /* 0x002fca000f8e00ff */
[----:B------:R-:W1:Y:S01]  /*0100*/  LDS R9, [UR4] ;  /* 0x00000004ff097984 */ /* 0x000e620008000800 */
[----:B------:R-:W2:Y:S02]  /*0110*/  LDCU UR4, c[0x0][0x2f8] ;  /* 0x00005f00ff0477ac */ /* 0x000ea40008000800 */
[----:B--2---:R-:W-:-:S04]  /*0120*/  IADD3 R6, P0, PT, R1, UR4, RZ ;  /* 0x0000000401067c10 */ /* 0x004fc8000ff1e0ff */
[----:B0-----:R-:W-:Y:S01]  /*0130*/  IADD3.X R7, PT, PT, RZ, UR5, RZ, P0, !PT ;  /* 0x00000005ff077c10 */ /* 0x001fe200087fe4ff */
[----:B-1--4-:R3:W-:Y:S08]  /*0140*/  STL.64 [R1], R8 ;  /* 0x0000000801007387 */ /* 0x0127f00000100a00 */
[----:B------:R-:W-:-:S07]  /*0150*/  LEPC R20, `(.L_x_0) ;  /* 0x000000001014794e */ /* 0x000fce0000000000 */
[----:B---3--:R-:W-:Y:S05]  /*0160*/  CALL.ABS.NOINC R2 ;  /* 0x0000000002007343 */ /* 0x008fea0003c00000 */
.L_x_0:
[----:B------:R-:W-:Y:S05]  /*0170*/  EXIT ;  /* 0x000000000000794d */ /* 0x000fea0003800000 */
.L_x_1:
[----:B------:R-:W-:-:S00]  /*0180*/  BRA `(.L_x_1) ;  /* 0xfffffffc00fc7947 */ /* 0x000fc0000383ffff */
[----:B------:R-:W-:-:S00]  /*0190*/  NOP ;  /* 0x0000000000007918 */ /* 0x000fc00000000000 */
        /* <DEDUP_REMOVED lines=14> */
.L_x_7:


//--------------------- .text._Z15test_shared_valv --------------------------
	.section	.text._Z15test_shared_valv,"ax",@progbits
	.align	128
        .global         _Z15test_shared_valv
        .type           _Z15test_shared_valv,@function
        .size           _Z15test_shared_valv,(.L_x_8 - _Z15test_shared_valv)
        .other          _Z15test_shared_valv,@"STO_CUDA_ENTRY STV_DEFAULT"
_Z15test_shared_valv:
.text._Z15test_shared_valv:
[----:B------:R-:W0:Y:S01]  /*0000*/  LDC R1, c[0x0][0x37c] ;  /* 0x0000df00ff017b82 */ /* 0x000e220000000800 */
[----:B------:R-:W1:Y:S01]  /*0010*/  S2R R17, SR_TID.X ;  /* 0x0000000000117919 */ /* 0x000e620000002100 */
[----:B------:R-:W2:Y:S06]  /*0020*/  LDCU UR5, c[0x0][0x2fc] ;  /* 0x00005f80ff0577ac */ /* 0x000eac0008000800 */
[----:B------:R-:W3:Y:S01]  /*0030*/  LDC.64 R10, c[0x4][0x8] ;  /* 0x01000200ff0a7b82 */ /* 0x000ee20000000a00 */
[----:B0-----:R-:W-:Y:S01]  /*0040*/  VIADD R1, R1, 0xfffffff0 ;  /* 0xfffffff001017836 */ /* 0x001fe20000000000 */
[----:B------:R-:W1:Y:S01]  /*0050*/  S2R R16, SR_CTAID.X ;  /* 0x0000000000107919 */ /* 0x000e620000002500 */
[----:B------:R-:W1:Y:S01]  /*0060*/  LDCU UR4, c[0x0][0x360] ;  /* 0x00006c00ff0477ac */ /* 0x000e620008000800 */
[----:B------:R-:W-:Y:S01]  /*0070*/  MOV R2, 0x0 ;  /* 0x0000000000027802 */ /* 0x000fe20000000f00 */
[----:B------:R-:W0:Y:S03]  /*0080*/  LDCU.64 UR6, c[0x4][0x10] ;  /* 0x01000200ff0677ac */ /* 0x000e260008000a00 */
[----:B------:R4:W5:Y:S01]  /*0090*/  LDC.64 R8, c[0x4][R2] ;  /* 0x0100000002087b82 */ /* 0x0009620000000a00 */
[----:B---3--:R4:W-:Y:S01]  /*00a0*/  STL.64 [R1+0x8], R10 ;  /* 0x0000080a01007387 */ /* 0x0089e20000100a00 */
[----:B0-----:R-:W-:-:S02]  /*00b0*/  IMAD.U32 R4, RZ, RZ, UR6 ;  /* 0x00000006ff047e24 */ /* 0x001fc4000f8e00ff */
[----:B-1----:R-:W-:Y:S01]  /*00c0*/  IMAD R17, R16, UR4, R17 ;  /* 0x0000000410117c24 */ /* 0x002fe2000f8e0211 */
[----:B------:R-:W0:Y:S04]  /*00d0*/  LDCU UR4, c[0x0][0x2f8] ;  /* 0x00005f00ff0477ac */ /* 0x000e280008000800 */
[----:B------:R-:W-:Y:S01]  /*00e0*/  ISETP.NE.AND P0, PT, R17, RZ, PT ;  /* 0x000000ff1100720c */ /* 0x000fe20003f05270 */
[----:B------:R4:W-:-:S12]  /*00f0*/  STL.64 [R1], R16 ;  /* 0x0000001001007387 */ /* 0x0009d80000100a00 */
[----:B------:R-:W1:Y:S01]  /*0100*/  @!P0 S2R R5, SR_CgaCtaId ;  /* 0x0000000000058919 */ /* 0x000e620000008800 */
[----:B------:R-:W-:Y:S01]  /*0110*/  @!P0 MOV R0, 0x400 ;  /* 0x0000040000008802 */ /* 0x000fe20000000f00 */
[----:B------:R-:W-:-:S03]  /*0120*/  @!P0 IMAD.MOV.U32 R3, RZ, RZ, 0x1e ;  /* 0x0000001eff038424 */ /* 0x000fc600078e00ff */
[----:B-1----:R-:W-:Y:S01]  /*0130*/  @!P0 LEA R0, R5, R0, 0x18 ;  /* 0x0000000005008211 */ /* 0x002fe200078ec0ff */
[----:B------:R-:W-:-:S04]  /*0140*/  IMAD.U32 R5, RZ, RZ, UR7 ;  /* 0x00000007ff057e24 */ /* 0x000fc8000f8e00ff */
[----:B------:R4:W-:Y:S01]  /*0150*/  @!P0 STS [R0], R3 ;  /* 0x0000000300008388 */ /* 0x0009e20000000800 */
[----:B------:R-:W-:Y:S01]  /*0160*/  BAR.SYNC.DEFER_BLOCKING 0x0 ;  /* 0x0000000000007b1d */ /* 0x000fe20000010000 */
[----:B0-----:R-:W-:-:S04]  /*0170*/  IADD3 R19, P0, PT, R1, UR4, RZ ;  /* 0x0000000401137c10 */ /* 0x001fc8000ff1e0ff */
[----:B--2---:R-:W-:Y:S02]  /*0180*/  IADD3.X R18, PT, PT, RZ, UR5, RZ, P0, !PT ;  /* 0x00000005ff127c10 */ /* 0x004fe400087fe4ff */
[----:B------:R-:W-:-:S03]  /*0190*/  MOV R6, R19 ;  /* 0x0000001300067202 */ /* 0x000fc60000000f00 */
[----:B----45:R-:W-:-:S07]  /*01a0*/  IMAD.MOV.U32 R7, RZ, RZ, R18 ;  /* 0x000000ffff077224 */ /* 0x030fce00078e0012 */
[----:B------:R-:W-:-:S07]  /*01b0*/  LEPC R20, `(.L_x_2) ;  /* 0x000000001014794e */ /* 0x000fce0000000000 */
[----:B------:R-:W-:Y:S05]  /*01c0*/  CALL.ABS.NOINC R8 ;  /* 0x0000000008007343 */ /* 0x000fea0003c00000 */
.L_x_2:
[----:B------:R-:W-:Y:S01]  /*01d0*/  IMAD.MOV.U32 R0, RZ, RZ, 0xa ;  /* 0x0000000aff007424 */ /* 0x000fe200078e00ff */
[----:B------:R0:W-:Y:S01]  /*01e0*/  STL.64 [R1], R16 ;  /* 0x0000001001007387 */ /* 0x0001e20000100a00 */
[----:B------:R0:W1:Y:S01]  /*01f0*/  LDC.64 R8, c[0x4][R2] ;  /* 0x0100000002087b82 */ /* 0x0000620000000a00 */
[----:B------:R-:W2:Y:S01]  /*0200*/  LDCU.64 UR4, c[0x4][0x18] ;  /* 0x01000300ff0477ac */ /* 0x000ea20008000a00 */
[----:B------:R-:W-:Y:S01]  /*0210*/  IMAD.MOV.U32 R6, RZ, RZ, R19 ;  /* 0x000000ffff067224 */ /* 0x000fe200078e0013 */
[----:B------:R0:W-:Y:S01]  /*0220*/  STL [R1+0x8], R0 ;  /* 0x0000080001007387 */ /* 0x0001e20000100800 */
[----:B------:R-:W-:Y:S02]  /*0230*/  MOV R7, R18 ;  /* 0x0000001200077202 */ /* 0x000fe40000000f00 */
[----:B--2---:R-:W-:Y:S01]  /*0240*/  MOV R4, UR4 ;  /* 0x0000000400047c02 */ /* 0x004fe20008000f00 */
[----:B0-----:R-:W-:-:S07]  /*0250*/  IMAD.U32 R5, RZ, RZ, UR5 ;  /* 0x00000005ff057e24 */ /* 0x001fce000f8e00ff */
[----:B------:R-:W-:-:S07]  /*0260*/  LEPC R20, `(.L_x_3) ;  /* 0x000000001014794e */ /* 0x000fce0000000000 */
[----:B-1----:R-:W-:Y:S05]  /*0270*/  CALL.ABS.NOINC R8 ;  /* 0x0000000008007343 */ /* 0x002fea0003c00000 */
.L_x_3:
[----:B------:R-:W-:Y:S01]  /*0280*/  IMAD.MOV.U32 R0, RZ, RZ, 0x14 ;  /* 0x00000014ff007424 */ /* 0x000fe200078e00ff */
[----:B------:R0:W-:Y:S01]  /*0290*/  STL.64 [R1], R16 ;  /* 0x0000001001007387 */ /* 0x0001e20000100a00 */
[----:B------:R0:W1:Y:S01]  /*02a0*/  LDC.64 R8, c[0x4][R2] ;  /* 0x0100000002087b82 */ /* 0x0000620000000a00 */
[----:B------:R-:W2:Y:S01]  /*02b0*/  LDCU.64 UR4, c[0x4][0x20] ;  /* 0x01000400ff0477ac */ /* 0x000ea20008000a00 */
[----:B------:R-:W-:Y:S01]  /*02c0*/  IMAD.MOV.U32 R6, RZ, RZ, R19 ;  /* 0x000000ffff067224 */ /* 0x000fe200078e0013 */
[----:B------:R0:W-:Y:S01]  /*02d0*/  STL [R1+0x8], R0 ;  /* 0x0000080001007387 */ /* 0x0001e20000100800 */
[----:B------:R-:W-:Y:S01]  /*02e0*/  MOV R7, R18 ;  /* 0x0000001200077202 */ /* 0x000fe20000000f00 */
[----:B--2---:R-:W-:Y:S01]  /*02f0*/  IMAD.U32 R4, RZ, RZ, UR4 ;  /* 0x00000004ff047e24 */ /* 0x004fe2000f8e00ff */
[----:B0-----:R-:W-:-:S07]  /*0300*/  MOV R5, UR5 ;  /* 0x0000000500057c02 */ /* 0x001fce0008000f00 */
[----:B------:R-:W-:-:S07]  /*0310*/  LEPC R20, `(.L_x_4) ;  /* 0x000000001014794e */ /* 0x000fce0000000000 */
[----:B-1----:R-:W-:Y:S05]  /*0320*/  CALL.ABS.NOINC R8 ;  /* 0x0000000008007343 */ /* 0x002fea0003c00000 */
.L_x_4:
[----:B------:R-:W0:Y:S01]  /*0330*/  S2UR UR5, SR_CgaCtaId ;  /* 0x00000000000579c3 */ /* 0x000e220000008800 */
[----:B------:R-:W-:Y:S01]  /*0340*/  UMOV UR4, 0x400 ;  /* 0x0000040000047882 */ /* 0x000fe20000000000 */
[----:B------:R-:W-:Y:S01]  /*0350*/  STL.64 [R1], R16 ;  /* 0x0000001001007387 */ /* 0x000fe20000100a00 */
[----:B------:R-:W-:Y:S01]  /*0360*/  IMAD.MOV.U32 R6, RZ, RZ, R19 ;  /* 0x000000ffff067224 */ /* 0x000fe200078e0013 */
[----:B------:R-:W-:-:S04]  /*0370*/  MOV R7, R18 ;  /* 0x0000001200077202 */ /* 0x000fc80000000f00 */
[----:B------:R-:W1:Y:S01]  /*0380*/  LDC.64 R2, c[0x4][R2] ;  /* 0x0100000002027b82 */ /* 0x000e620000000a00 */
[----:B0-----:R-:W-:-:S09]  /*0390*/  ULEA UR4, UR5, UR4, 0x18 ;  /* 0x0000000405047291 */ /* 0x001fd2000f8ec0ff */
[----:B------:R-:W0:Y:S02]  /*03a0*/  LDS R0, [UR4] ;  /* 0x00000004ff007984 */ /* 0x000e240008000800 */
[----:B------:R-:W2:Y:S02]  /*03b0*/  LDCU.64 UR4, c[0x4][0x28] ;  /* 0x01000500ff0477ac */ /* 0x000ea40008000a00 */
[----:B--2---:R-:W-:Y:S01]  /*03c0*/  IMAD.U32 R4, RZ, RZ, UR4 ;  /* 0x00000004ff047e24 */ /* 0x004fe2000f8e00ff */
[----:B------:R-:W-:Y:S01]  /*03d0*/  MOV R5, UR5 ;  /* 0x0000000500057c02 */ /* 0x000fe20008000f00 */
[----:B01----:R0:W-:Y:S06]  /*03e0*/  STL [R1+0x8], R0 ;  /* 0x0000080001007387 */ /* 0x0031ec0000100800 */
[----:B------:R-:W-:-:S07]  /*03f0*/  LEPC R20, `(.L_x_5) ;  /* 0x000000001014794e */ /* 0x000fce0000000000 */
[----:B0-----:R-:W-:Y:S05]  /*0400*/  CALL.ABS.NOINC R2 ;  /* 0x0000000002007343 */ /* 0x001fea0003c00000 */
.L_x_5:
[----:B------:R-:W-:Y:S05]  /*0410*/  EXIT ;  /* 0x000000000000794d */ /* 0x000fea0003800000 */
.L_x_6:
        /* <DEDUP_REMOVED lines=14> */
.L_x_8:


//--------------------- .nv.global.init           --------------------------
	.section	.nv.global.init,"aw",@progbits
.nv.global.init:
	.type		$str,@object
	.size		$str,($str$6 - $str)
$str:
        /*0000*/ 	.byte	0x73, 0x68, 0x61, 0x72, 0x65, 0x64, 0x00
	.type		$str$6,@object
	.size		$str$6,($str$5 - $str$6)
$str$6:
        /*0007*/ 	.byte	0x65, 0x78, 0x74, 0x65, 0x72, 0x6e, 0x20, 0x74, 0x69, 0x64, 0x3a, 0x20, 0x25, 0x64, 0x2c, 0x20
        /*0017*/ 	.byte	0x73, 0x68, 0x61, 0x72, 0x65, 0x64, 0x5f, 0x76, 0x61, 0x6c, 0x3a, 0x20, 0x25, 0x64, 0x0a, 0x00
	.type		$str$5,@object
	.size		$str$5,($str$3 - $str$5)
$str$5:
        /*0027*/ 	.byte	0x62, 0x6c, 0x6f, 0x63, 0x6b, 0x69, 0x64, 0x3a, 0x20, 0x25, 0x64, 0x2c, 0x20, 0x74, 0x69, 0x64
        /*0037*/ 	.byte	0x3a, 0x20, 0x25, 0x64, 0x2c, 0x20, 0x73, 0x68, 0x61, 0x72, 0x65, 0x64, 0x5f, 0x76, 0x61, 0x6c
        /*0047*/ 	.byte	0x3a, 0x20, 0x25, 0x64, 0x0a, 0x00
	.type		$str$3,@object
	.size		$str$3,($str$4 - $str$3)
$str$3:
        /*004d*/ 	.byte	0x62, 0x6c, 0x6f, 0x63, 0x6b, 0x69, 0x64, 0x3a, 0x20, 0x25, 0x64, 0x2c, 0x20, 0x74, 0x69, 0x64
        /*005d*/ 	.byte	0x3a, 0x20, 0x25, 0x64, 0x2c, 0x20, 0x73, 0x68, 0x61, 0x72, 0x65, 0x64, 0x5f, 0x76, 0x61, 0x6c
        /*006d*/ 	.byte	0x31, 0x3a, 0x20, 0x25, 0x64, 0x0a, 0x00
	.type		$str$4,@object
	.size		$str$4,($str$2 - $str$4)
$str$4:
        /*0074*/ 	.byte	0x62, 0x6c, 0x6f, 0x63, 0x6b, 0x69, 0x64, 0x3a, 0x20, 0x25, 0x64, 0x2c, 0x20, 0x74, 0x69, 0x64
        /*0084*/ 	.byte	0x3a, 0x20, 0x25, 0x64, 0x2c, 0x20, 0x73, 0x68, 0x61, 0x72, 0x65, 0x64, 0x5f, 0x76, 0x61, 0x6c
        /*0094*/ 	.byte	0x32, 0x3a, 0x20, 0x25, 0x64, 0x0a, 0x00
	.type		$str$2,@object
	.size		$str$2,(.L_1 - $str$2)
$str$2:
        /*009b*/ 	.byte	0x62, 0x6c, 0x6f, 0x63, 0x6b, 0x69, 0x64, 0x3a, 0x20, 0x25, 0x64, 0x2c, 0x20, 0x74, 0x69, 0x64
        /*00ab*/ 	.byte	0x3a, 0x20, 0x25, 0x64, 0x2c, 0x20, 0x73, 0x68, 0x61, 0x72, 0x65, 0x64, 0x5f, 0x76, 0x61, 0x6c
        /*00bb*/ 	.byte	0x20, 0x69, 0x73, 0x20, 0x25, 0x73, 0x0a, 0x00
.L_1:


//--------------------- .nv.shared._Z16test_shared_val1v --------------------------
	.section	.nv.shared._Z16test_shared_val1v,"aw",@nobits
	.sectionflags	@""
	.align	16
	.zero		1024


//--------------------- .nv.shared.reserved.0     --------------------------
	.section	.nv.shared.reserved.0,"aw",@nobits
	.weak		__nv_reservedSMEM_offset_0_alias
	.size		__nv_reservedSMEM_offset_0_alias, 0, 64
	.other		__nv_reservedSMEM_offset_0_alias,@"STO_CUDA_RESERVED_SHARED STV_DEFAULT"
__nv_reservedSMEM_offset_0_alias:
	.zero		0
	.zero		64


//--------------------- .nv.shared._Z15test_shared_valv --------------------------
	.section	.nv.shared._Z15test_shared_valv,"aw",@nobits
	.sectionflags	@""
	.align	16
.nv.shared._Z15test_shared_valv:
	.zero		1072


//--------------------- .nv.constant0._Z16test_shared_val1v --------------------------
	.section	.nv.constant0._Z16test_shared_val1v,"a",@progbits
	.sectionflags	@""
	.align	4
.nv.constant0._Z16test_shared_val1v:
	.zero		896


//--------------------- .nv.constant0._Z15test_shared_valv --------------------------
	.section	.nv.constant0._Z15test_shared_valv,"a",@progbits
	.sectionflags	@""
	.align	4
.nv.constant0._Z15test_shared_valv:
	.zero		896


//--------------------- SYMBOLS --------------------------

	.type		.nv.reservedSmem.offset0,@object
	.size		.nv.reservedSmem.offset0,0x4
	.type		.nv.reservedSmem.cap,@object
	.size		.nv.reservedSmem.cap,0x4
	.type		vprintf,@function
